.version 4.1
.target sm_52
.entry bench(.param .u64 I){
    .reg .b64   ptr;
    .reg .b64   r64i<1>;
    .reg .b64   r64o<1>;
    ld.param.u64 ptr, [I];
    cvta.to.global.u64  ptr, ptr;
    ldu.global.b64 r64i0, [ptr+0];
    rcp.rp.ftz.f64 r64o0, r64i0;
    st.global.b64 [ptr+0], r64o0;
}


// ===== COMPILED SASS (sm_100) =====

	.target	sm_100

	.elftype	@"ET_EXEC"


//--------------------- .note.nv.tkinfo           --------------------------
	.section	.note.nv.tkinfo,"",@"SHT_NOTE"
	.sectionflags	@"SHF_NOTE_NV_TKINFO"
	.tkinfo
        /*0018*/ 	.word	0x00000002
        /*0030*/ 	.string	""
        /*0030*/ 	.string	"ptxas"
        /*0030*/ 	.string	"Cuda compilation tools, release 13.0, V13.0.88"
        /*0030*/ 	.string	"Build cuda_13.0.r13.0/compiler.36424714_0"
        /*0030*/ 	.string	"-arch sm_100 "



//--------------------- .note.nv.cuinfo           --------------------------
	.section	.note.nv.cuinfo,"",@"SHT_NOTE"
	.sectionflags	@"SHF_NOTE_NV_CUINFO"
        /*0018*/ 	.short	0x0002
        /*001a*/ 	.short	0x0034
        /*001c*/ 	.short	0x0082
	.zero		2


//--------------------- .nv.info                  --------------------------
	.section	.nv.info,"",@"SHT_CUDA_INFO"
	.align	4


	//----- nvinfo : EIATTR_REGCOUNT
	.align		4
        /*0000*/ 	.byte	0x04, 0x2f
        /*0002*/ 	.short	(.L_1 - .L_0)
	.align		4
.L_0:
        /*0004*/ 	.word	index@(bench)
        /*0008*/ 	.word	0x00000014


	//----- nvinfo : EIATTR_FRAME_SIZE
	.align		4
.L_1:
        /*000c*/ 	.byte	0x04, 0x11
        /*000e*/ 	.short	(.L_3 - .L_2)
	.align		4
.L_2:
        /*0010*/ 	.word	index@($__internal_0_$__cuda_sm20_rcp_ru_f64)
        /*0014*/ 	.word	0x00000000


	//----- nvinfo : EIATTR_FRAME_SIZE
	.align		4
.L_3:
        /*0018*/ 	.byte	0x04, 0x11
        /*001a*/ 	.short	(.L_5 - .L_4)
	.align		4
.L_4:
        /*001c*/ 	.word	index@(bench)
        /*0020*/ 	.word	0x00000000


	//----- nvinfo : EIATTR_MIN_STACK_SIZE
	.align		4
.L_5:
        /*0024*/ 	.byte	0x04, 0x12
        /*0026*/ 	.short	(.L_7 - .L_6)
	.align		4
.L_6:
        /*0028*/ 	.word	index@(bench)
        /*002c*/ 	.word	0x00000000
.L_7:


//--------------------- .nv.compat                --------------------------
	.section	.nv.compat,"",@"SHT_CUDA_COMPAT_INFO"
	.align	4
        /*0000*/ 	.byte	0x02, 0x09, 0x00, 0x00, 0x02, 0x02, 0x01, 0x00, 0x02, 0x05, 0x05, 0x00, 0x03, 0x07, 0x01, 0x01
        /*0010*/ 	.byte	0x02, 0x03, 0x00, 0x00, 0x02, 0x06, 0x01, 0x00, 0x04, 0x0b, 0x08, 0x00, 0x01, 0x00, 0x00, 0x00
        /*0020*/ 	.byte	0x00, 0x00, 0x00, 0x00


//--------------------- .nv.info.bench            --------------------------
	.section	.nv.info.bench,"",@"SHT_CUDA_INFO"
	.sectionflags	@""
	.align	4


	//----- nvinfo : EIATTR_CUDA_API_VERSION
	.align		4
        /*0000*/ 	.byte	0x04, 0x37
        /*0002*/ 	.short	(.L_9 - .L_8)
.L_8:
        /*0004*/ 	.word	0x00000082


	//----- nvinfo : EIATTR_KPARAM_INFO
	.align		4
.L_9:
        /*0008*/ 	.byte	0x04, 0x17
        /*000a*/ 	.short	(.L_11 - .L_10)
.L_10:
        /*000c*/ 	.word	0x00000000
        /*0010*/ 	.short	0x0000
        /*0012*/ 	.short	0x0000
        /*0014*/ 	.byte	0x00, 0xf0, 0x21, 0x00


	//----- nvinfo : EIATTR_SPARSE_MMA_MASK
	.align		4
.L_11:
        /*0018*/ 	.byte	0x03, 0x50
        /*001a*/ 	.short	0x0000


	//----- nvinfo : EIATTR_MAXREG_COUNT
	.align		4
        /*001c*/ 	.byte	0x03, 0x1b
        /*001e*/ 	.short	0x00ff


	//----- nvinfo : EIATTR_MERCURY_ISA_VERSION
	.align		4
        /*0020*/ 	.byte	0x03, 0x5f
        /*0022*/ 	.short	0x0101


	//----- nvinfo : EIATTR_VRC_CTA_INIT_COUNT
	.align		4
        /*0024*/ 	.byte	0x02, 0x4a
	.zero		1
	.zero		1


	//----- nvinfo : EIATTR_EXIT_INSTR_OFFSETS
	.align		4
        /*0028*/ 	.byte	0x04, 0x1c
        /*002a*/ 	.short	(.L_13 - .L_12)


	//   ....[0]....
.L_12:
        /*002c*/ 	.word	0x000000a0


	//----- nvinfo : EIATTR_CRS_STACK_SIZE
	.align		4
.L_13:
        /*0030*/ 	.byte	0x04, 0x1e
        /*0032*/ 	.short	(.L_15 - .L_14)
.L_14:
        /*0034*/ 	.word	0x00000000


	//----- nvinfo : EIATTR_CBANK_PARAM_SIZE
	.align		4
.L_15:
        /*0038*/ 	.byte	0x03, 0x19
        /*003a*/ 	.short	0x0008


	//----- nvinfo : EIATTR_PARAM_CBANK
	.align		4
        /*003c*/ 	.byte	0x04, 0x0a
        /*003e*/ 	.short	(.L_17 - .L_16)
	.align		4
.L_16:
        /*0040*/ 	.word	index@(.nv.constant0.bench)
        /*0044*/ 	.short	0x0380
        /*0046*/ 	.short	0x0008


	//----- nvinfo : EIATTR_SW_WAR
	.align		4
.L_17:
        /*0048*/ 	.byte	0x04, 0x36
        /*004a*/ 	.short	(.L_19 - .L_18)
.L_18:
        /*004c*/ 	.word	0x00000008
.L_19:


//--------------------- .nv.callgraph             --------------------------
	.section	.nv.callgraph,"",@"SHT_CUDA_CALLGRAPH"
	.align	4
	.sectionentsize	8
	.align		4
        /*0000*/ 	.word	0x00000000
	.align		4
        /*0004*/ 	.word	0xffffffff
	.align		4
        /*0008*/ 	.word	0x00000000
	.align		4
        /*000c*/ 	.word	0xfffffffe
	.align		4
        /*0010*/ 	.word	0x00000000
	.align		4
        /*0014*/ 	.word	0xfffffffd
	.align		4
        /*0018*/ 	.word	0x00000000
	.align		4
        /*001c*/ 	.word	0xfffffffc


//--------------------- .text.bench               --------------------------
	.section	.text.bench,"ax",@progbits
	.align	128
.text.bench:
        .type           bench,@function
        .size           bench,(.L_x_5 - bench)
        .other          bench,@"STO_CUDA_ENTRY STV_DEFAULT"
bench:
[----:B------:R-:W-:Y:S08]  /*0000*/  LDC R1, c[0x0][0x37c] ;  /* 0x0000df00ff017b82 */ /* 0x000ff00000000800 */
[----:B------:R-:W0:Y:S01]  /*0010*/  LDC.64 R2, c[0x0][0x380] ;  /* 0x0000e000ff027b82 */ /* 0x000e220000000a00 */
[----:B------:R-:W0:Y:S02]  /*0020*/  LDCU.64 UR4, c[0x0][0x358] ;  /* 0x00006b00ff0477ac */ /* 0x000e240008000a00 */
[----:B0-----:R0:W5:Y:S01]  /*0030*/  LDG.E.64 R4, desc[UR4][R2.64] ;  /* 0x0000000402047981 */ /* 0x001162000c1e1b00 */
[----:B------:R-:W-:-:S07]  /*0040*/  MOV R0, 0x60 ;  /* 0x0000006000007802 */ /* 0x000fce0000000f00 */
[----:B0----5:R-:W-:Y:S05]  /*0050*/  CALL.REL.NOINC `($__internal_0_$__cuda_sm20_rcp_ru_f64) ;  /* 0x0000000000147944 */ /* 0x021fea0003c00000 */
[----:B------:R-:W0:Y:S01]  /*0060*/  LDC.64 R4, c[0x0][0x380] ;  /* 0x0000e000ff047b82 */ /* 0x000e220000000a00 */
[----:B------:R-:W-:Y:S02]  /*0070*/  IMAD.MOV.U32 R2, RZ, RZ, R6 ;  /* 0x000000ffff027224 */ /* 0x000fe400078e0006 */
[----:B------:R-:W-:-:S05]  /*0080*/  IMAD.MOV.U32 R3, RZ, RZ, R7 ;  /* 0x000000ffff037224 */ /* 0x000fca00078e0007 */
[----:B0-----:R-:W-:Y:S01]  /*0090*/  STG.E.64 desc[UR4][R4.64], R2 ;  /* 0x0000000204007986 */ /* 0x001fe2000c101b04 */
[----:B------:R-:W-:Y:S05]  /*00a0*/  EXIT ;  /* 0x000000000000794d */ /* 0x000fea0003800000 */
        .weak           $__internal_0_$__cuda_sm20_rcp_ru_f64
        .type           $__internal_0_$__cuda_sm20_rcp_ru_f64,@function
        .size           $__internal_0_$__cuda_sm20_rcp_ru_f64,(.L_x_5 - $__internal_0_$__cuda_sm20_rcp_ru_f64)
$__internal_0_$__cuda_sm20_rcp_ru_f64:
[----:B------:R-:W-:Y:S02]  /*00b0*/  IMAD.SHL.U32 R2, R5, 0x2, RZ ;  /* 0x0000000205027824 */ /* 0x000fe400078e00ff */
[----:B------:R-:W-:Y:S02]  /*00c0*/  IMAD.MOV.U32 R9, RZ, RZ, R4 ;  /* 0x000000ffff097224 */ /* 0x000fe400078e0004 */
[----:B------:R-:W-:Y:S01]  /*00d0*/  IMAD.MOV.U32 R8, RZ, RZ, R5 ;  /* 0x000000ffff087224 */ /* 0x000fe200078e0005 */
[----:B------:R-:W-:-:S05]  /*00e0*/  SHF.R.U32.HI R2, RZ, 0x15, R2 ;  /* 0x00000015ff027819 */ /* 0x000fca0000011602 */
[----:B------:R-:W-:-:S05]  /*00f0*/  VIADD R3, R2, 0xffffffff ;  /* 0xffffffff02037836 */ /* 0x000fca0000000000 */
[----:B------:R-:W-:-:S13]  /*0100*/  ISETP.GT.U32.AND P0, PT, R3, 0x7fd, PT ;  /* 0x000007fd0300780c */ /* 0x000fda0003f04070 */
[----:B------:R-:W-:Y:S05]  /*0110*/  @!P0 BRA `(.L_x_0) ;  /* 0x0000000000508947 */ /* 0x000fea0003800000 */
[----:B------:R-:W-:-:S14]  /*0120*/  DSETP.GTU.AND P0, PT, |R4|, +INF , PT ;  /* 0x7ff000000400742a */ /* 0x000fdc0003f0c200 */
[----:B------:R-:W-:Y:S01]  /*0130*/  @P0 LOP3.LUT R7, R5, 0x80000, RZ, 0xfc, !PT ;  /* 0x0008000005070812 */ /* 0x000fe200078efcff */
[----:B------:R-:W-:Y:S01]  /*0140*/  @P0 IMAD.MOV.U32 R6, RZ, RZ, R9 ;  /* 0x000000ffff060224 */ /* 0x000fe200078e0009 */
[----:B------:R-:W-:Y:S06]  /*0150*/  @P0 BRA `(.L_x_1) ;  /* 0x0000000400340947 */ /* 0x000fec0003800000 */
[----:B------:R-:W-:-:S14]  /*0160*/  DSETP.NEU.AND P0, PT, |R4|, +INF , PT ;  /* 0x7ff000000400742a */ /* 0x000fdc0003f0d200 */
[----:B------:R-:W-:Y:S01]  /*0170*/  @!P0 LOP3.LUT R7, R5, 0x80000000, RZ, 0xc0, !PT ;  /* 0x8000000005078812 */ /* 0x000fe200078ec0ff */
[----:B------:R-:W-:Y:S01]  /*0180*/  @!P0 IMAD.MOV.U32 R6, RZ, RZ, RZ ;  /* 0x000000ffff068224 */ /* 0x000fe200078e00ff */
[----:B------:R-:W-:Y:S06]  /*0190*/  @!P0 BRA `(.L_x_1) ;  /* 0x0000000400248947 */ /* 0x000fec0003800000 */
[----:B------:R-:W-:-:S14]  /*01a0*/  DSETP.NEU.AND P0, PT, R4, RZ, PT ;  /* 0x000000ff0400722a */ /* 0x000fdc0003f0d000 */
[----:B------:R-:W-:-:S04]  /*01b0*/  @!P0 LOP3.LUT R6, R5, 0x80000000, RZ, 0xc0, !PT ;  /* 0x8000000005068812 */ /* 0x000fc800078ec0ff */
[----:B------:R-:W-:Y:S01]  /*01c0*/  @!P0 LOP3.LUT R7, R6, 0x7ff00000, RZ, 0xfc, !PT ;  /* 0x7ff0000006078812 */ /* 0x000fe200078efcff */
[----:B------:R-:W-:Y:S01]  /*01d0*/  @!P0 IMAD.MOV.U32 R6, RZ, RZ, RZ ;  /* 0x000000ffff068224 */ /* 0x000fe200078e00ff */
[----:B------:R-:W-:Y:S06]  /*01e0*/  @!P0 BRA `(.L_x_1) ;  /* 0x0000000400108947 */ /* 0x000fec0003800000 */
[----:B------:R-:W-:-:S13]  /*01f0*/  ISETP.GE.AND P0, PT, R3, RZ, PT ;  /* 0x000000ff0300720c */ /* 0x000fda0003f06270 */
[----:B------:R-:W-:Y:S01]  /*0200*/  @!P0 DMUL R4, R4, 1.80143985094819840000e+16 ;  /* 0x4350000004048828 */ /* 0x000fe20000000000 */
[----:B------:R-:W-:Y:S02]  /*0210*/  @!P0 IMAD.MOV.U32 R3, RZ, RZ, 0x36 ;  /* 0x00000036ff038424 */ /* 0x000fe400078e00ff */
[----:B------:R-:W-:-:S07]  /*0220*/  @P0 IMAD.MOV.U32 R3, RZ, RZ, RZ ;  /* 0x000000ffff030224 */ /* 0x000fce00078e00ff */
[----:B------:R-:W-:Y:S02]  /*0230*/  @!P0 IMAD.MOV.U32 R9, RZ, RZ, R4 ;  /* 0x000000ffff098224 */ /* 0x000fe400078e0004 */
[----:B------:R-:W-:Y:S01]  /*0240*/  @!P0 IMAD.MOV.U32 R8, RZ, RZ, R5 ;  /* 0x000000ffff088224 */ /* 0x000fe200078e0005 */
[----:B------:R-:W-:Y:S06]  /*0250*/  BRA `(.L_x_2) ;  /* 0x0000000000047947 */ /* 0x000fec0003800000 */
.L_x_0:
[----:B------:R-:W-:-:S07]  /*0260*/  IMAD.MOV.U32 R3, RZ, RZ, RZ ;  /* 0x000000ffff037224 */ /* 0x000fce00078e00ff */
.L_x_2:
[----:B------:R-:W-:Y:S02]  /*0270*/  VIADD R7, R2, 0xfffffc01 ;  /* 0xfffffc0102077836 */ /* 0x000fe40000000000 */
[----:B------:R-:W-:Y:S02]  /*0280*/  IMAD.MOV.U32 R6, RZ, RZ, R9 ;  /* 0x000000ffff067224 */ /* 0x000fe400078e0009 */
[----:B------:R-:W-:Y:S02]  /*0290*/  IMAD R7, R7, -0x100000, R8 ;  /* 0xfff0000007077824 */ /* 0x000fe400078e0208 */
[----:B------:R-:W-:Y:S02]  /*02a0*/  IMAD.MOV.U32 R4, RZ, RZ, 0x1 ;  /* 0x00000001ff047424 */ /* 0x000fe400078e00ff */
[----:B------:R-:W0:Y:S04]  /*02b0*/  MUFU.RCP64H R5, R7 ;  /* 0x0000000700057308 */ /* 0x000e280000001800 */
[----:B0-----:R-:W-:-:S08]  /*02c0*/  DFMA R8, -R6, R4, 1 ;  /* 0x3ff000000608742b */ /* 0x001fd00000000104 */
[-C--:B------:R-:W-:Y:S02]  /*02d0*/  DFMA R10, R4, R8.reuse, R4 ;  /* 0x00000008040a722b */ /* 0x080fe40000000004 */
[----:B------:R-:W-:-:S08]  /*02e0*/  DMUL R12, R8, R8 ;  /* 0x00000008080c7228 */ /* 0x000fd00000000000 */
[----:B------:R-:W-:-:S08]  /*02f0*/  DFMA R12, R10, R12, R10 ;  /* 0x0000000c0a0c722b */ /* 0x000fd0000000000a */
[-C--:B------:R-:W-:Y:S02]  /*0300*/  DFMA R10, -R6, R12.reuse, 1 ;  /* 0x3ff00000060a742b */ /* 0x080fe4000000010c */
[----:B------:R-:W-:-:S06]  /*0310*/  DFMA R4, R8, R12, R4 ;  /* 0x0000000c0804722b */ /* 0x000fcc0000000004 */
[----:B------:R-:W-:Y:S02]  /*0320*/  DFMA R8, R12, R10, R12 ;  /* 0x0000000a0c08722b */ /* 0x000fe4000000000c */
[----:B------:R-:W-:-:S08]  /*0330*/  DFMA R10, -R6, R4, 1 ;  /* 0x3ff00000060a742b */ /* 0x000fd00000000104 */
[----:B------:R-:W-:-:S10]  /*0340*/  DFMA.RP R6, R8, R10, R4 ;  /* 0x0000000a0806722b */ /* 0x000fd40000008004 */
[----:B------:R-:W-:-:S05]  /*0350*/  IMAD.SHL.U32 R12, R7, 0x2, RZ ;  /* 0x00000002070c7824 */ /* 0x000fca00078e00ff */
[----:B------:R-:W-:-:S04]  /*0360*/  SHF.R.U32.HI R12, RZ, 0x15, R12 ;  /* 0x00000015ff0c7819 */ /* 0x000fc8000001160c */
[----:B------:R-:W-:-:S05]  /*0370*/  IADD3 R17, PT, PT, R3, R12, -R2 ;  /* 0x0000000c03117210 */ /* 0x000fca0007ffe802 */
[----:B------:R-:W-:-:S05]  /*0380*/  VIADD R2, R17, 0x3fe ;  /* 0x000003fe11027836 */ /* 0x000fca0000000000 */
[----:B------:R-:W-:-:S13]  /*0390*/  ISETP.GT.U32.AND P0, PT, R2, 0x7fd, PT ;  /* 0x000007fd0200780c */ /* 0x000fda0003f04070 */
[----:B------:R-:W-:Y:S01]  /*03a0*/  @!P0 IADD3 R13, PT, PT, R17, 0x3ff, -R12 ;  /* 0x000003ff110d8810 */ /* 0x000fe20007ffe80c */
[----:B------:R-:W-:-:S04]  /*03b0*/  @!P0 IMAD.MOV.U32 R12, RZ, RZ, R6 ;  /* 0x000000ffff0c8224 */ /* 0x000fc800078e0006 */
[----:B------:R-:W-:Y:S01]  /*03c0*/  @!P0 IMAD R13, R13, 0x100000, R7 ;  /* 0x001000000d0d8824 */ /* 0x000fe200078e0207 */
[----:B------:R-:W-:Y:S06]  /*03d0*/  @!P0 BRA `(.L_x_3) ;  /* 0x00000000008c8947 */ /* 0x000fec0003800000 */
[----:B------:R-:W-:Y:S02]  /*03e0*/  ISETP.GT.AND P1, PT, R17, 0x3ff, PT ;  /* 0x000003ff1100780c */ /* 0x000fe40003f24270 */
[----:B------:R-:W-:-:S11]  /*03f0*/  LOP3.LUT R3, R7, 0x80000000, RZ, 0xc0, !PT ;  /* 0x8000000007037812 */ /* 0x000fd600078ec0ff */
[----:B------:R-:W-:Y:S01]  /*0400*/  @P1 IMAD.MOV.U32 R12, RZ, RZ, -0x100001 ;  /* 0xffefffffff0c1424 */ /* 0x000fe200078e00ff */
[----:B------:R-:W-:-:S04]  /*0410*/  @P1 ISETP.NE.AND P0, PT, R3, RZ, PT ;  /* 0x000000ff0300120c */ /* 0x000fc80003f05270 */
[----:B------:R-:W-:Y:S02]  /*0420*/  @P1 SEL R13, R12, 0x7ff00000, P0 ;  /* 0x7ff000000c0d1807 */ /* 0x000fe40000000000 */
[----:B------:R-:W-:Y:S01]  /*0430*/  @P1 SEL R12, RZ, 0xffffffff, !P0 ;  /* 0xffffffffff0c1807 */ /* 0x000fe20004000000 */
[----:B------:R-:W-:Y:S06]  /*0440*/  @P1 BRA `(.L_x_3) ;  /* 0x0000000000701947 */ /* 0x000fec0003800000 */
[----:B------:R-:W-:Y:S02]  /*0450*/  ISETP.GE.AND P1, PT, R17, -0x434, PT ;  /* 0xfffffbcc1100780c */ /* 0x000fe40003f26270 */
[----:B------:R-:W-:-:S04]  /*0460*/  ISETP.NE.AND P0, PT, R3, RZ, PT ;  /* 0x000000ff0300720c */ /* 0x000fc80003f05270 */
[----:B------:R-:W-:-:S07]  /*0470*/  SEL R16, RZ, 0x1, P0 ;  /* 0x00000001ff107807 */ /* 0x000fce0000000000 */
[----:B------:R-:W-:Y:S02]  /*0480*/  @!P1 IMAD.MOV.U32 R12, RZ, RZ, R16 ;  /* 0x000000ffff0c9224 */ /* 0x000fe400078e0010 */
[----:B------:R-:W-:Y:S01]  /*0490*/  @!P1 IMAD.MOV.U32 R13, RZ, RZ, R3 ;  /* 0x000000ffff0d9224 */ /* 0x000fe200078e0003 */
[----:B------:R-:W-:Y:S06]  /*04a0*/  @!P1 BRA `(.L_x_3) ;  /* 0x0000000000589947 */ /* 0x000fec0003800000 */
[CCC-:B------:R-:W-:Y:S01]  /*04b0*/  DFMA.RZ R12, R8.reuse, R10.reuse, R4.reuse ;  /* 0x0000000a080c722b */ /* 0x1c0fe2000000c004 */
[----:B------:R-:W-:Y:S01]  /*04c0*/  VIADD R15, R17, 0x43e ;  /* 0x0000043e110f7836 */ /* 0x000fe20000000000 */
[----:B------:R-:W-:-:S08]  /*04d0*/  DFMA.RM R4, R8, R10, R4 ;  /* 0x0000000a0804722b */ /* 0x000fd00000004004 */
[----:B------:R-:W-:Y:S02]  /*04e0*/  LOP3.LUT R14, R13, 0xfffff, RZ, 0xc0, !PT ;  /* 0x000fffff0d0e7812 */ /* 0x000fe400078ec0ff */
[-C--:B------:R-:W-:Y:S02]  /*04f0*/  SHF.L.U32 R2, R12, R15.reuse, RZ ;  /* 0x0000000f0c027219 */ /* 0x080fe400000006ff */
[----:B------:R-:W-:Y:S02]  /*0500*/  LOP3.LUT R14, R14, 0x100000, RZ, 0xfc, !PT ;  /* 0x001000000e0e7812 */ /* 0x000fe400078efcff */
[----:B------:R-:W-:Y:S02]  /*0510*/  ISETP.NE.U32.AND P0, PT, R2, RZ, PT ;  /* 0x000000ff0200720c */ /* 0x000fe40003f05070 */
[----:B------:R-:W-:-:S04]  /*0520*/  SHF.L.U64.HI R15, R12, R15, R14 ;  /* 0x0000000f0c0f7219 */ /* 0x000fc8000001020e */
[----:B------:R-:W-:-:S13]  /*0530*/  ISETP.NE.AND.EX P0, PT, R15, RZ, PT, P0 ;  /* 0x000000ff0f00720c */ /* 0x000fda0003f05300 */
[----:B------:R-:W-:Y:S01]  /*0540*/  DSETP.NE.OR P0, PT, R6, R4, P0 ;  /* 0x000000040600722a */ /* 0x000fe20000705400 */
[----:B------:R-:W-:-:S05]  /*0550*/  IADD3 R5, PT, PT, -R17, -0x3fe, RZ ;  /* 0xfffffc0211057810 */ /* 0x000fca0007ffe1ff */
[----:B------:R-:W-:Y:S02]  /*0560*/  SEL R2, RZ, 0x1, !P0 ;  /* 0x00000001ff027807 */ /* 0x000fe40004000000 */
[-CC-:B------:R-:W-:Y:S02]  /*0570*/  SHF.R.S64 R13, R12, R5.reuse, R14.reuse ;  /* 0x000000050c0d7219 */ /* 0x180fe4000000100e */
[----:B------:R-:W-:Y:S02]  /*0580*/  LOP3.LUT R2, R16, R2, RZ, 0xc0, !PT ;  /* 0x0000000210027212 */ /* 0x000fe400078ec0ff */
[----:B------:R-:W-:Y:S02]  /*0590*/  SHF.R.S32.HI R5, RZ, R5, R14 ;  /* 0x00000005ff057219 */ /* 0x000fe4000001140e */
[----:B------:R-:W-:Y:S01]  /*05a0*/  IADD3 R12, P0, PT, R13, 0x1, RZ ;  /* 0x000000010d0c7810 */ /* 0x000fe20007f1e0ff */
[----:B------:R-:W-:-:S04]  /*05b0*/  IMAD.MOV R4, RZ, RZ, -R2 ;  /* 0x000000ffff047224 */ /* 0x000fc800078e0a02 */
[----:B------:R-:W-:Y:S01]  /*05c0*/  IMAD.X R2, RZ, RZ, R5, P0 ;  /* 0x000000ffff027224 */ /* 0x000fe200000e0605 */
[----:B------:R-:W-:-:S04]  /*05d0*/  ISETP.GE.AND P0, PT, R4, RZ, PT ;  /* 0x000000ff0400720c */ /* 0x000fc80003f06270 */
[----:B------:R-:W-:Y:S02]  /*05e0*/  SEL R2, R5, R2, P0 ;  /* 0x0000000205027207 */ /* 0x000fe40000000000 */
[----:B------:R-:W-:Y:S02]  /*05f0*/  SEL R12, R13, R12, P0 ;  /* 0x0000000c0d0c7207 */ /* 0x000fe40000000000 */
[----:B------:R-:W-:-:S07]  /*0600*/  LOP3.LUT R13, R2, R3, RZ, 0xfc, !PT ;  /* 0x00000003020d7212 */ /* 0x000fce00078efcff */
.L_x_3:
[----:B------:R-:W-:Y:S02]  /*0610*/  IMAD.MOV.U32 R6, RZ, RZ, R12 ;  /* 0x000000ffff067224 */ /* 0x000fe400078e000c */
[----:B------:R-:W-:-:S07]  /*0620*/  IMAD.MOV.U32 R7, RZ, RZ, R13 ;  /* 0x000000ffff077224 */ /* 0x000fce00078e000d */
.L_x_1:
[----:B------:R-:W-:Y:S02]  /*0630*/  IMAD.MOV.U32 R2, RZ, RZ, R0 ;  /* 0x000000ffff027224 */ /* 0x000fe400078e0000 */
[----:B------:R-:W-:-:S04]  /*0640*/  IMAD.MOV.U32 R3, RZ, RZ, 0x0 ;  /* 0x00000000ff037424 */ /* 0x000fc800078e00ff */
[----:B------:R-:W-:Y:S05]  /*0650*/  RET.REL.NODEC R2 `(bench) ;  /* 0xfffffff802687950 */ /* 0x000fea0003c3ffff */
.L_x_4:
[----:B------:R-:W-:-:S00]  /*0660*/  BRA `(.L_x_4) ;  /* 0xfffffffc00fc7947 */ /* 0x000fc0000383ffff */
[----:B------:R-:W-:-:S00]  /*0670*/  NOP ;  /* 0x0000000000007918 */ /* 0x000fc00000000000 */
        /* <DEDUP_REMOVED lines=8> */
.L_x_5:


//--------------------- .nv.shared.reserved.0     --------------------------
	.section	.nv.shared.reserved.0,"aw",@nobits
	.weak		__nv_reservedSMEM_offset_0_alias
	.size		__nv_reservedSMEM_offset_0_alias, 0, 64
	.other		__nv_reservedSMEM_offset_0_alias,@"STO_CUDA_RESERVED_SHARED STV_DEFAULT"
__nv_reservedSMEM_offset_0_alias:
	.zero		0
	.zero		64


//--------------------- .nv.constant0.bench       --------------------------
	.section	.nv.constant0.bench,"a",@progbits
	.sectionflags	@""
	.align	4
.nv.constant0.bench:
	.zero		904


//--------------------- SYMBOLS --------------------------

	.type		.nv.reservedSmem.offset0,@object
	.size		.nv.reservedSmem.offset0,0x4
